//
// Generated by NVIDIA NVVM Compiler
//
// Compiler Build ID: CL-36424714
// Cuda compilation tools, release 13.0, V13.0.88
// Based on NVVM 20.0.0
//

.version 9.0
.target sm_100
.address_size 64

	// .globl	_Z12invert_imagePiS_

.visible .entry _Z12invert_imagePiS_(
	.param .u64 .ptr .align 1 _Z12invert_imagePiS__param_0,
	.param .u64 .ptr .align 1 _Z12invert_imagePiS__param_1
)
{
	.reg .pred 	%p<7>;
	.reg .b32 	%r<40>;
	.reg .b64 	%rd<18>;

	ld.param.u64 	%rd3, [_Z12invert_imagePiS__param_0];
	ld.param.u64 	%rd4, [_Z12invert_imagePiS__param_1];
	cvta.to.global.u64 	%rd1, %rd4;
	cvta.to.global.u64 	%rd2, %rd3;
	mov.u32 	%r12, %ctaid.x;
	mov.u32 	%r13, %ntid.x;
	mov.u32 	%r14, %tid.x;
	mad.lo.s32 	%r38, %r12, %r13, %r14;
	mov.u32 	%r15, %nctaid.x;
	mul.lo.s32 	%r2, %r13, %r15;
	setp.gt.s32 	%p1, %r38, 1987391;
	@%p1 bra 	$L__BB0_7;
	add.s32 	%r16, %r38, %r2;
	max.s32 	%r17, %r16, 1987392;
	setp.lt.s32 	%p2, %r16, 1987392;
	selp.u32 	%r18, 1, 0, %p2;
	add.s32 	%r19, %r16, %r18;
	sub.s32 	%r20, %r17, %r19;
	div.u32 	%r21, %r20, %r2;
	add.s32 	%r3, %r21, %r18;
	and.b32  	%r22, %r3, 3;
	setp.eq.s32 	%p3, %r22, 3;
	@%p3 bra 	$L__BB0_4;
	add.s32 	%r23, %r3, 1;
	and.b32  	%r24, %r23, 3;
	neg.s32 	%r36, %r24;
$L__BB0_3:
	.pragma "nounroll";
	mul.wide.s32 	%rd5, %r38, 4;
	add.s64 	%rd6, %rd1, %rd5;
	add.s64 	%rd7, %rd2, %rd5;
	ld.global.u32 	%r25, [%rd7];
	sub.s32 	%r26, 255, %r25;
	st.global.u32 	[%rd6], %r26;
	add.s32 	%r38, %r38, %r2;
	add.s32 	%r36, %r36, 1;
	setp.ne.s32 	%p4, %r36, 0;
	@%p4 bra 	$L__BB0_3;
$L__BB0_4:
	setp.lt.u32 	%p5, %r3, 3;
	@%p5 bra 	$L__BB0_7;
	mul.wide.s32 	%rd11, %r2, 4;
	shl.b32 	%r35, %r2, 2;
$L__BB0_6:
	mul.wide.s32 	%rd8, %r38, 4;
	add.s64 	%rd9, %rd2, %rd8;
	ld.global.u32 	%r27, [%rd9];
	sub.s32 	%r28, 255, %r27;
	add.s64 	%rd10, %rd1, %rd8;
	st.global.u32 	[%rd10], %r28;
	add.s64 	%rd12, %rd9, %rd11;
	ld.global.u32 	%r29, [%rd12];
	sub.s32 	%r30, 255, %r29;
	add.s64 	%rd13, %rd10, %rd11;
	st.global.u32 	[%rd13], %r30;
	add.s64 	%rd14, %rd12, %rd11;
	ld.global.u32 	%r31, [%rd14];
	sub.s32 	%r32, 255, %r31;
	add.s64 	%rd15, %rd13, %rd11;
	st.global.u32 	[%rd15], %r32;
	add.s64 	%rd16, %rd14, %rd11;
	ld.global.u32 	%r33, [%rd16];
	sub.s32 	%r34, 255, %r33;
	add.s64 	%rd17, %rd15, %rd11;
	st.global.u32 	[%rd17], %r34;
	add.s32 	%r38, %r35, %r38;
	setp.lt.s32 	%p6, %r38, 1987392;
	@%p6 bra 	$L__BB0_6;
$L__BB0_7:
	ret;

}


// ===== COMPILED SASS (sm_100) =====

	.target	sm_100

	.elftype	@"ET_EXEC"


//--------------------- .note.nv.tkinfo           --------------------------
	.section	.note.nv.tkinfo,"",@"SHT_NOTE"
	.sectionflags	@"SHF_NOTE_NV_TKINFO"
	.tkinfo
        /*0018*/ 	.word	0x00000002
        /*0030*/ 	.string	""
        /*0030*/ 	.string	"ptxas"
        /*0030*/ 	.string	"Cuda compilation tools, release 13.0, V13.0.88"
        /*0030*/ 	.string	"Build cuda_13.0.r13.0/compiler.36424714_0"
        /*0030*/ 	.string	"-arch sm_100 -m 64 "



//--------------------- .note.nv.cuinfo           --------------------------
	.section	.note.nv.cuinfo,"",@"SHT_NOTE"
	.sectionflags	@"SHF_NOTE_NV_CUINFO"
        /*0018*/ 	.short	0x0002
        /*001a*/ 	.short	0x0064
        /*001c*/ 	.short	0x0082
	.zero		2


//--------------------- .nv.info                  --------------------------
	.section	.nv.info,"",@"SHT_CUDA_INFO"
	.align	4


	//----- nvinfo : EIATTR_REGCOUNT
	.align		4
        /*0000*/ 	.byte	0x04, 0x2f
        /*0002*/ 	.short	(.L_1 - .L_0)
	.align		4
.L_0:
        /*0004*/ 	.word	index@(_Z12invert_imagePiS_)
        /*0008*/ 	.word	0x0000001c


	//----- nvinfo : EIATTR_FRAME_SIZE
	.align		4
.L_1:
        /*000c*/ 	.byte	0x04, 0x11
        /*000e*/ 	.short	(.L_3 - .L_2)
	.align		4
.L_2:
        /*0010*/ 	.word	index@(_Z12invert_imagePiS_)
        /*0014*/ 	.word	0x00000000


	//----- nvinfo : EIATTR_MIN_STACK_SIZE
	.align		4
.L_3:
        /*0018*/ 	.byte	0x04, 0x12
        /*001a*/ 	.short	(.L_5 - .L_4)
	.align		4
.L_4:
        /*001c*/ 	.word	index@(_Z12invert_imagePiS_)
        /*0020*/ 	.word	0x00000000
.L_5:


//--------------------- .nv.compat                --------------------------
	.section	.nv.compat,"",@"SHT_CUDA_COMPAT_INFO"
	.align	4
        /*0000*/ 	.byte	0x02, 0x09, 0x00, 0x00, 0x02, 0x02, 0x01, 0x00, 0x02, 0x05, 0x05, 0x00, 0x03, 0x07, 0x01, 0x01
        /*0010*/ 	.byte	0x02, 0x03, 0x00, 0x00, 0x02, 0x06, 0x01, 0x00, 0x04, 0x0b, 0x08, 0x00, 0x09, 0x00, 0x00, 0x00
        /*0020*/ 	.byte	0x00, 0x00, 0x00, 0x00


//--------------------- .nv.info._Z12invert_imagePiS_ --------------------------
	.section	.nv.info._Z12invert_imagePiS_,"",@"SHT_CUDA_INFO"
	.sectionflags	@""
	.align	4


	//----- nvinfo : EIATTR_CUDA_API_VERSION
	.align		4
        /*0000*/ 	.byte	0x04, 0x37
        /*0002*/ 	.short	(.L_7 - .L_6)
.L_6:
        /*0004*/ 	.word	0x00000082


	//----- nvinfo : EIATTR_KPARAM_INFO
	.align		4
.L_7:
        /*0008*/ 	.byte	0x04, 0x17
        /*000a*/ 	.short	(.L_9 - .L_8)
.L_8:
        /*000c*/ 	.word	0x00000000
        /*0010*/ 	.short	0x0001
        /*0012*/ 	.short	0x0008
        /*0014*/ 	.byte	0x00, 0xf5, 0x21, 0x00


	//----- nvinfo : EIATTR_KPARAM_INFO
	.align		4
.L_9:
        /*0018*/ 	.byte	0x04, 0x17
        /*001a*/ 	.short	(.L_11 - .L_10)
.L_10:
        /*001c*/ 	.word	0x00000000
        /*0020*/ 	.short	0x0000
        /*0022*/ 	.short	0x0000
        /*0024*/ 	.byte	0x00, 0xf5, 0x21, 0x00


	//----- nvinfo : EIATTR_SPARSE_MMA_MASK
	.align		4
.L_11:
        /*0028*/ 	.byte	0x03, 0x50
        /*002a*/ 	.short	0x0000


	//----- nvinfo : EIATTR_MAXREG_COUNT
	.align		4
        /*002c*/ 	.byte	0x03, 0x1b
        /*002e*/ 	.short	0x00ff


	//----- nvinfo : EIATTR_MERCURY_ISA_VERSION
	.align		4
        /*0030*/ 	.byte	0x03, 0x5f
        /*0032*/ 	.short	0x0101


	//----- nvinfo : EIATTR_VRC_CTA_INIT_COUNT
	.align		4
        /*0034*/ 	.byte	0x02, 0x4a
	.zero		1
	.zero		1


	//----- nvinfo : EIATTR_EXIT_INSTR_OFFSETS
	.align		4
        /*0038*/ 	.byte	0x04, 0x1c
        /*003a*/ 	.short	(.L_13 - .L_12)


	//   ....[0]....
.L_12:
        /*003c*/ 	.word	0x00000080


	//   ....[1]....
        /*0040*/ 	.word	0x00000380


	//   ....[2]....
        /*0044*/ 	.word	0x00000500


	//----- nvinfo : EIATTR_CRS_STACK_SIZE
	.align		4
.L_13:
        /*0048*/ 	.byte	0x04, 0x1e
        /*004a*/ 	.short	(.L_15 - .L_14)
.L_14:
        /*004c*/ 	.word	0x00000000


	//----- nvinfo : EIATTR_CBANK_PARAM_SIZE
	.align		4
.L_15:
        /*0050*/ 	.byte	0x03, 0x19
        /*0052*/ 	.short	0x0010


	//----- nvinfo : EIATTR_PARAM_CBANK
	.align		4
        /*0054*/ 	.byte	0x04, 0x0a
        /*0056*/ 	.short	(.L_17 - .L_16)
	.align		4
.L_16:
        /*0058*/ 	.word	index@(.nv.constant0._Z12invert_imagePiS_)
        /*005c*/ 	.short	0x0380
        /*005e*/ 	.short	0x0010


	//----- nvinfo : EIATTR_SW_WAR
	.align		4
.L_17:
        /*0060*/ 	.byte	0x04, 0x36
        /*0062*/ 	.short	(.L_19 - .L_18)
.L_18:
        /*0064*/ 	.word	0x00000008
.L_19:


//--------------------- .nv.callgraph             --------------------------
	.section	.nv.callgraph,"",@"SHT_CUDA_CALLGRAPH"
	.align	4
	.sectionentsize	8
	.align		4
        /*0000*/ 	.word	0x00000000
	.align		4
        /*0004*/ 	.word	0xffffffff
	.align		4
        /*0008*/ 	.word	0x00000000
	.align		4
        /*000c*/ 	.word	0xfffffffe
	.align		4
        /*0010*/ 	.word	0x00000000
	.align		4
        /*0014*/ 	.word	0xfffffffd
	.align		4
        /*0018*/ 	.word	0x00000000
	.align		4
        /*001c*/ 	.word	0xfffffffc


//--------------------- .text._Z12invert_imagePiS_ --------------------------
	.section	.text._Z12invert_imagePiS_,"ax",@progbits
	.align	128
        .global         _Z12invert_imagePiS_
        .type           _Z12invert_imagePiS_,@function
        .size           _Z12invert_imagePiS_,(.L_x_5 - _Z12invert_imagePiS_)
        .other          _Z12invert_imagePiS_,@"STO_CUDA_ENTRY STV_DEFAULT"
_Z12invert_imagePiS_:
.text._Z12invert_imagePiS_:
[----:B------:R-:W-:Y:S01]  /*0000*/  LDC R1, c[0x0][0x37c] ;  /* 0x0000df00ff017b82 */ /* 0x000fe20000000800 */
[----:B------:R-:W0:Y:S07]  /*0010*/  S2R R7, SR_TID.X ;  /* 0x0000000000077919 */ /* 0x000e2e0000002100 */
[----:B------:R-:W0:Y:S08]  /*0020*/  S2UR UR4, SR_CTAID.X ;  /* 0x00000000000479c3 */ /* 0x000e300000002500 */
[----:B------:R-:W0:Y:S01]  /*0030*/  LDC R0, c[0x0][0x360] ;  /* 0x0000d800ff007b82 */ /* 0x000e220000000800 */
[----:B------:R-:W1:Y:S01]  /*0040*/  LDCU UR5, c[0x0][0x370] ;  /* 0x00006e00ff0577ac */ /* 0x000e620008000800 */
[----:B0-----:R-:W-:-:S02]  /*0050*/  IMAD R7, R0, UR4, R7 ;  /* 0x0000000400077c24 */ /* 0x001fc4000f8e0207 */
[----:B-1----:R-:W-:-:S03]  /*0060*/  IMAD R0, R0, UR5, RZ ;  /* 0x0000000500007c24 */ /* 0x002fc6000f8e02ff */
[----:B------:R-:W-:-:S13]  /*0070*/  ISETP.GT.AND P0, PT, R7, 0x1e533f, PT ;  /* 0x001e533f0700780c */ /* 0x000fda0003f04270 */
[----:B------:R-:W-:Y:S05]  /*0080*/  @P0 EXIT ;  /* 0x000000000000094d */ /* 0x000fea0003800000 */
[----:B------:R-:W0:Y:S01]  /*0090*/  I2F.U32.RP R8, R0 ;  /* 0x0000000000087306 */ /* 0x000e220000209000 */
[C---:B------:R-:W-:Y:S01]  /*00a0*/  IADD3 R4, PT, PT, R0.reuse, R7, RZ ;  /* 0x0000000700047210 */ /* 0x040fe20007ffe0ff */
[----:B------:R-:W-:Y:S01]  /*00b0*/  IMAD.MOV R9, RZ, RZ, -R0 ;  /* 0x000000ffff097224 */ /* 0x000fe200078e0a00 */
[----:B------:R-:W-:Y:S01]  /*00c0*/  ISETP.NE.U32.AND P2, PT, R0, RZ, PT ;  /* 0x000000ff0000720c */ /* 0x000fe20003f45070 */
[----:B------:R-:W1:Y:S01]  /*00d0*/  LDCU.64 UR4, c[0x0][0x358] ;  /* 0x00006b00ff0477ac */ /* 0x000e620008000a00 */
[C---:B------:R-:W-:Y:S01]  /*00e0*/  ISETP.GE.AND P0, PT, R4.reuse, 0x1e5340, PT ;  /* 0x001e53400400780c */ /* 0x040fe20003f06270 */
[----:B------:R-:W-:Y:S01]  /*00f0*/  BSSY.RECONVERGENT B0, `(.L_x_0) ;  /* 0x0000028000007945 */ /* 0x000fe20003800200 */
[----:B------:R-:W-:Y:S02]  /*0100*/  VIMNMX R5, PT, PT, R4, 0x1e5340, !PT ;  /* 0x001e534004057848 */ /* 0x000fe40007fe0100 */
[----:B------:R-:W-:-:S04]  /*0110*/  SEL R6, RZ, 0x1, P0 ;  /* 0x00000001ff067807 */ /* 0x000fc80000000000 */
[----:B------:R-:W-:Y:S01]  /*0120*/  IADD3 R5, PT, PT, R5, -R4, -R6 ;  /* 0x8000000405057210 */ /* 0x000fe20007ffe806 */
[----:B0-----:R-:W0:Y:S02]  /*0130*/  MUFU.RCP R8, R8 ;  /* 0x0000000800087308 */ /* 0x001e240000001000 */
[----:B0-----:R-:W-:-:S06]  /*0140*/  VIADD R2, R8, 0xffffffe ;  /* 0x0ffffffe08027836 */ /* 0x001fcc0000000000 */
[----:B------:R0:W2:Y:S02]  /*0150*/  F2I.FTZ.U32.TRUNC.NTZ R3, R2 ;  /* 0x0000000200037305 */ /* 0x0000a4000021f000 */
[----:B0-----:R-:W-:Y:S02]  /*0160*/  IMAD.MOV.U32 R2, RZ, RZ, RZ ;  /* 0x000000ffff027224 */ /* 0x001fe400078e00ff */
[----:B--2---:R-:W-:-:S04]  /*0170*/  IMAD R9, R9, R3, RZ ;  /* 0x0000000309097224 */ /* 0x004fc800078e02ff */
[----:B------:R-:W-:-:S06]  /*0180*/  IMAD.HI.U32 R8, R3, R9, R2 ;  /* 0x0000000903087227 */ /* 0x000fcc00078e0002 */
[----:B------:R-:W-:-:S04]  /*0190*/  IMAD.HI.U32 R9, R8, R5, RZ ;  /* 0x0000000508097227 */ /* 0x000fc800078e00ff */
[----:B------:R-:W-:-:S04]  /*01a0*/  IMAD.MOV R2, RZ, RZ, -R9 ;  /* 0x000000ffff027224 */ /* 0x000fc800078e0a09 */
[----:B------:R-:W-:Y:S02]  /*01b0*/  IMAD R5, R0, R2, R5 ;  /* 0x0000000200057224 */ /* 0x000fe400078e0205 */
[----:B------:R-:W0:Y:S03]  /*01c0*/  LDC.64 R2, c[0x0][0x388] ;  /* 0x0000e200ff027b82 */ /* 0x000e260000000a00 */
[----:B------:R-:W-:-:S13]  /*01d0*/  ISETP.GE.U32.AND P0, PT, R5, R0, PT ;  /* 0x000000000500720c */ /* 0x000fda0003f06070 */
[----:B------:R-:W-:Y:S01]  /*01e0*/  @P0 IADD3 R5, PT, PT, -R0, R5, RZ ;  /* 0x0000000500050210 */ /* 0x000fe20007ffe1ff */
[----:B------:R-:W-:-:S03]  /*01f0*/  @P0 VIADD R9, R9, 0x1 ;  /* 0x0000000109090836 */ /* 0x000fc60000000000 */
[----:B------:R-:W-:Y:S02]  /*0200*/  ISETP.GE.U32.AND P1, PT, R5, R0, PT ;  /* 0x000000000500720c */ /* 0x000fe40003f26070 */
[----:B------:R-:W2:Y:S11]  /*0210*/  LDC.64 R4, c[0x0][0x380] ;  /* 0x0000e000ff047b82 */ /* 0x000eb60000000a00 */
[----:B------:R-:W-:-:S02]  /*0220*/  @P1 IADD3 R9, PT, PT, R9, 0x1, RZ ;  /* 0x0000000109091810 */ /* 0x000fc40007ffe0ff */
[----:B------:R-:W-:-:S05]  /*0230*/  @!P2 LOP3.LUT R9, RZ, R0, RZ, 0x33, !PT ;  /* 0x00000000ff09a212 */ /* 0x000fca00078e33ff */
[----:B------:R-:W-:-:S05]  /*0240*/  IMAD.IADD R6, R6, 0x1, R9 ;  /* 0x0000000106067824 */ /* 0x000fca00078e0209 */
[C---:B------:R-:W-:Y:S02]  /*0250*/  LOP3.LUT R8, R6.reuse, 0x3, RZ, 0xc0, !PT ;  /* 0x0000000306087812 */ /* 0x040fe400078ec0ff */
[----:B------:R-:W-:Y:S02]  /*0260*/  ISETP.GE.U32.AND P1, PT, R6, 0x3, PT ;  /* 0x000000030600780c */ /* 0x000fe40003f26070 */
[----:B------:R-:W-:-:S13]  /*0270*/  ISETP.NE.AND P0, PT, R8, 0x3, PT ;  /* 0x000000030800780c */ /* 0x000fda0003f05270 */
[----:B01----:R-:W-:Y:S05]  /*0280*/  @!P0 BRA `(.L_x_1) ;  /* 0x0000000000388947 */ /* 0x003fea0003800000 */
[----:B------:R-:W0:Y:S01]  /*0290*/  LDC.64 R14, c[0x0][0x380] ;  /* 0x0000e000ff0e7b82 */ /* 0x000e220000000a00 */
[----:B------:R-:W-:-:S04]  /*02a0*/  IADD3 R6, PT, PT, R6, 0x1, RZ ;  /* 0x0000000106067810 */ /* 0x000fc80007ffe0ff */
[----:B------:R-:W-:-:S03]  /*02b0*/  LOP3.LUT R6, R6, 0x3, RZ, 0xc0, !PT ;  /* 0x0000000306067812 */ /* 0x000fc600078ec0ff */
[----:B------:R-:W1:Y:S02]  /*02c0*/  LDC.64 R12, c[0x0][0x388] ;  /* 0x0000e200ff0c7b82 */ /* 0x000e640000000a00 */
[----:B------:R-:W-:-:S07]  /*02d0*/  IMAD.MOV R6, RZ, RZ, -R6 ;  /* 0x000000ffff067224 */ /* 0x000fce00078e0a06 */
.L_x_2:
[----:B0-----:R-:W-:-:S06]  /*02e0*/  IMAD.WIDE R10, R7, 0x4, R14 ;  /* 0x00000004070a7825 */ /* 0x001fcc00078e020e */
[----:B---3--:R-:W3:Y:S01]  /*02f0*/  LDG.E R10, desc[UR4][R10.64] ;  /* 0x000000040a0a7981 */ /* 0x008ee2000c1e1900 */
[----:B-1----:R-:W-:Y:S01]  /*0300*/  IMAD.WIDE R8, R7, 0x4, R12 ;  /* 0x0000000407087825 */ /* 0x002fe200078e020c */
[----:B------:R-:W-:-:S03]  /*0310*/  IADD3 R6, PT, PT, R6, 0x1, RZ ;  /* 0x0000000106067810 */ /* 0x000fc60007ffe0ff */
[----:B------:R-:W-:Y:S01]  /*0320*/  IMAD.IADD R7, R0, 0x1, R7 ;  /* 0x0000000100077824 */ /* 0x000fe200078e0207 */
[----:B------:R-:W-:Y:S02]  /*0330*/  ISETP.NE.AND P0, PT, R6, RZ, PT ;  /* 0x000000ff0600720c */ /* 0x000fe40003f05270 */
[----:B---3--:R-:W-:-:S05]  /*0340*/  IADD3 R17, PT, PT, -R10, 0xff, RZ ;  /* 0x000000ff0a117810 */ /* 0x008fca0007ffe1ff */
[----:B------:R3:W-:Y:S06]  /*0350*/  STG.E desc[UR4][R8.64], R17 ;  /* 0x0000001108007986 */ /* 0x0007ec000c101904 */
[----:B------:R-:W-:Y:S05]  /*0360*/  @P0 BRA `(.L_x_2) ;  /* 0xfffffffc00dc0947 */ /* 0x000fea000383ffff */
.L_x_1:
[----:B------:R-:W-:Y:S05]  /*0370*/  BSYNC.RECONVERGENT B0 ;  /* 0x0000000000007941 */ /* 0x000fea0003800200 */
.L_x_0:
[----:B------:R-:W-:Y:S05]  /*0380*/  @!P1 EXIT ;  /* 0x000000000000994d */ /* 0x000fea0003800000 */
.L_x_3:
[----:B-12---:R-:W-:-:S05]  /*0390*/  IMAD.WIDE R14, R7, 0x4, R4 ;  /* 0x00000004070e7825 */ /* 0x006fca00078e0204 */
[----:B------:R-:W2:Y:S01]  /*03a0*/  LDG.E R6, desc[UR4][R14.64] ;  /* 0x000000040e067981 */ /* 0x000ea2000c1e1900 */
[----:B------:R-:W-:-:S04]  /*03b0*/  IMAD.WIDE R18, R7, 0x4, R2 ;  /* 0x0000000407127825 */ /* 0x000fc800078e0202 */
[----:B---3--:R-:W-:Y:S01]  /*03c0*/  IMAD.WIDE R8, R0, 0x4, R14 ;  /* 0x0000000400087825 */ /* 0x008fe200078e020e */
[----:B--2---:R-:W-:-:S05]  /*03d0*/  IADD3 R21, PT, PT, -R6, 0xff, RZ ;  /* 0x000000ff06157810 */ /* 0x004fca0007ffe1ff */
[----:B------:R0:W-:Y:S04]  /*03e0*/  STG.E desc[UR4][R18.64], R21 ;  /* 0x0000001512007986 */ /* 0x0001e8000c101904 */
[----:B------:R-:W2:Y:S01]  /*03f0*/  LDG.E R6, desc[UR4][R8.64] ;  /* 0x0000000408067981 */ /* 0x000ea2000c1e1900 */
[----:B------:R-:W-:-:S04]  /*0400*/  IMAD.WIDE R10, R0, 0x4, R18 ;  /* 0x00000004000a7825 */ /* 0x000fc800078e0212 */
[----:B------:R-:W-:Y:S01]  /*0410*/  IMAD.WIDE R12, R0, 0x4, R8 ;  /* 0x00000004000c7825 */ /* 0x000fe200078e0208 */
[----:B--2---:R-:W-:-:S05]  /*0420*/  IADD3 R23, PT, PT, -R6, 0xff, RZ ;  /* 0x000000ff06177810 */ /* 0x004fca0007ffe1ff */
[----:B------:R1:W-:Y:S04]  /*0430*/  STG.E desc[UR4][R10.64], R23 ;  /* 0x000000170a007986 */ /* 0x0003e8000c101904 */
[----:B------:R-:W2:Y:S01]  /*0440*/  LDG.E R6, desc[UR4][R12.64] ;  /* 0x000000040c067981 */ /* 0x000ea2000c1e1900 */
[----:B------:R-:W-:-:S04]  /*0450*/  IMAD.WIDE R14, R0, 0x4, R10 ;  /* 0x00000004000e7825 */ /* 0x000fc800078e020a */
[----:B------:R-:W-:Y:S01]  /*0460*/  IMAD.WIDE R16, R0, 0x4, R12 ;  /* 0x0000000400107825 */ /* 0x000fe200078e020c */
[----:B--2---:R-:W-:-:S05]  /*0470*/  IADD3 R25, PT, PT, -R6, 0xff, RZ ;  /* 0x000000ff06197810 */ /* 0x004fca0007ffe1ff */
[----:B------:R1:W-:Y:S04]  /*0480*/  STG.E desc[UR4][R14.64], R25 ;  /* 0x000000190e007986 */ /* 0x0003e8000c101904 */
[----:B------:R-:W0:Y:S01]  /*0490*/  LDG.E R16, desc[UR4][R16.64] ;  /* 0x0000000410107981 */ /* 0x000e22000c1e1900 */
[C---:B------:R-:W-:Y:S01]  /*04a0*/  IMAD.WIDE R8, R0.reuse, 0x4, R14 ;  /* 0x0000000400087825 */ /* 0x040fe200078e020e */
[----:B------:R-:W-:-:S04]  /*04b0*/  LEA R7, R0, R7, 0x2 ;  /* 0x0000000700077211 */ /* 0x000fc800078e10ff */
[----:B------:R-:W-:Y:S02]  /*04c0*/  ISETP.GE.AND P0, PT, R7, 0x1e5340, PT ;  /* 0x001e53400700780c */ /* 0x000fe40003f06270 */
[----:B0-----:R-:W-:-:S05]  /*04d0*/  IADD3 R19, PT, PT, -R16, 0xff, RZ ;  /* 0x000000ff10137810 */ /* 0x001fca0007ffe1ff */
[----:B------:R1:W-:Y:S06]  /*04e0*/  STG.E desc[UR4][R8.64], R19 ;  /* 0x0000001308007986 */ /* 0x0003ec000c101904 */
[----:B------:R-:W-:Y:S05]  /*04f0*/  @!P0 BRA `(.L_x_3) ;  /* 0xfffffffc00a48947 */ /* 0x000fea000383ffff */
[----:B------:R-:W-:Y:S05]  /*0500*/  EXIT ;  /* 0x000000000000794d */ /* 0x000fea0003800000 */
.L_x_4:
[----:B------:R-:W-:-:S00]  /*0510*/  BRA `(.L_x_4) ;  /* 0xfffffffc00fc7947 */ /* 0x000fc0000383ffff */
[----:B------:R-:W-:-:S00]  /*0520*/  NOP ;  /* 0x0000000000007918 */ /* 0x000fc00000000000 */
        /* <DEDUP_REMOVED lines=13> */
.L_x_5:


//--------------------- .nv.shared.reserved.0     --------------------------
	.section	.nv.shared.reserved.0,"aw",@nobits
	.weak		__nv_reservedSMEM_offset_0_alias
	.size		__nv_reservedSMEM_offset_0_alias, 0, 64
	.other		__nv_reservedSMEM_offset_0_alias,@"STO_CUDA_RESERVED_SHARED STV_DEFAULT"
__nv_reservedSMEM_offset_0_alias:
	.zero		0
	.zero		64


//--------------------- .nv.constant0._Z12invert_imagePiS_ --------------------------
	.section	.nv.constant0._Z12invert_imagePiS_,"a",@progbits
	.sectionflags	@""
	.align	4
.nv.constant0._Z12invert_imagePiS_:
	.zero		912


//--------------------- SYMBOLS --------------------------

	.type		.nv.reservedSmem.offset0,@object
	.size		.nv.reservedSmem.offset0,0x4
